//
// Generated by NVIDIA NVVM Compiler
//
// Compiler Build ID: CL-36424714
// Cuda compilation tools, release 13.0, V13.0.88
// Based on NVVM 20.0.0
//

.version 9.0
.target sm_100
.address_size 64

	// .globl	_Z17convolutionKernelPiS_S_ii

.visible .entry _Z17convolutionKernelPiS_S_ii(
	.param .u64 .ptr .align 1 _Z17convolutionKernelPiS_S_ii_param_0,
	.param .u64 .ptr .align 1 _Z17convolutionKernelPiS_S_ii_param_1,
	.param .u64 .ptr .align 1 _Z17convolutionKernelPiS_S_ii_param_2,
	.param .u32 _Z17convolutionKernelPiS_S_ii_param_3,
	.param .u32 _Z17convolutionKernelPiS_S_ii_param_4
)
{
	.reg .pred 	%p<55>;
	.reg .b32 	%r<136>;
	.reg .b64 	%rd<47>;

	ld.param.u64 	%rd7, [_Z17convolutionKernelPiS_S_ii_param_0];
	ld.param.u64 	%rd8, [_Z17convolutionKernelPiS_S_ii_param_1];
	ld.param.u64 	%rd6, [_Z17convolutionKernelPiS_S_ii_param_2];
	ld.param.u32 	%r65, [_Z17convolutionKernelPiS_S_ii_param_3];
	ld.param.u32 	%r66, [_Z17convolutionKernelPiS_S_ii_param_4];
	cvta.to.global.u64 	%rd1, %rd8;
	cvta.to.global.u64 	%rd2, %rd7;
	mov.u32 	%r68, %ntid.x;
	mov.u32 	%r69, %ctaid.x;
	mov.u32 	%r70, %tid.x;
	mad.lo.s32 	%r1, %r68, %r69, %r70;
	shr.u32 	%r71, %r66, 31;
	add.s32 	%r72, %r66, %r71;
	shr.s32 	%r73, %r72, 1;
	sub.s32 	%r2, %r1, %r73;
	setp.lt.s32 	%p1, %r66, 1;
	mov.b32 	%r112, 0;
	@%p1 bra 	$L__BB0_41;
	and.b32  	%r3, %r66, 7;
	setp.lt.u32 	%p2, %r66, 8;
	mov.b32 	%r128, 0;
	mov.u32 	%r112, %r128;
	@%p2 bra 	$L__BB0_20;
	and.b32  	%r128, %r66, 2147483640;
	mov.b32 	%r110, 0;
	mov.u32 	%r112, %r110;
$L__BB0_3:
	.pragma "nounroll";
	add.s32 	%r7, %r2, %r110;
	setp.lt.s32 	%p3, %r7, 0;
	setp.ge.s32 	%p4, %r7, %r65;
	mul.wide.u32 	%rd9, %r110, 4;
	add.s64 	%rd3, %rd1, %rd9;
	or.pred  	%p5, %p3, %p4;
	@%p5 bra 	$L__BB0_5;
	mul.wide.u32 	%rd10, %r7, 4;
	add.s64 	%rd11, %rd2, %rd10;
	ld.global.u32 	%r77, [%rd11];
	ld.global.u32 	%r78, [%rd3];
	mad.lo.s32 	%r112, %r78, %r77, %r112;
$L__BB0_5:
	add.s32 	%r10, %r7, 1;
	setp.lt.s32 	%p6, %r10, 0;
	setp.ge.s32 	%p7, %r10, %r65;
	or.pred  	%p8, %p6, %p7;
	@%p8 bra 	$L__BB0_7;
	mul.wide.u32 	%rd12, %r10, 4;
	add.s64 	%rd13, %rd2, %rd12;
	ld.global.u32 	%r79, [%rd13];
	ld.global.u32 	%r80, [%rd3+4];
	mad.lo.s32 	%r112, %r80, %r79, %r112;
$L__BB0_7:
	add.s32 	%r13, %r7, 2;
	setp.lt.s32 	%p9, %r13, 0;
	setp.ge.s32 	%p10, %r13, %r65;
	or.pred  	%p11, %p9, %p10;
	@%p11 bra 	$L__BB0_9;
	mul.wide.u32 	%rd14, %r13, 4;
	add.s64 	%rd15, %rd2, %rd14;
	ld.global.u32 	%r81, [%rd15];
	ld.global.u32 	%r82, [%rd3+8];
	mad.lo.s32 	%r112, %r82, %r81, %r112;
$L__BB0_9:
	add.s32 	%r16, %r7, 3;
	setp.lt.s32 	%p12, %r16, 0;
	setp.ge.s32 	%p13, %r16, %r65;
	or.pred  	%p14, %p12, %p13;
	@%p14 bra 	$L__BB0_11;
	mul.wide.u32 	%rd16, %r16, 4;
	add.s64 	%rd17, %rd2, %rd16;
	ld.global.u32 	%r83, [%rd17];
	ld.global.u32 	%r84, [%rd3+12];
	mad.lo.s32 	%r112, %r84, %r83, %r112;
$L__BB0_11:
	add.s32 	%r19, %r7, 4;
	setp.lt.s32 	%p15, %r19, 0;
	setp.ge.s32 	%p16, %r19, %r65;
	or.pred  	%p17, %p15, %p16;
	@%p17 bra 	$L__BB0_13;
	mul.wide.u32 	%rd18, %r19, 4;
	add.s64 	%rd19, %rd2, %rd18;
	ld.global.u32 	%r85, [%rd19];
	ld.global.u32 	%r86, [%rd3+16];
	mad.lo.s32 	%r112, %r86, %r85, %r112;
$L__BB0_13:
	add.s32 	%r22, %r7, 5;
	setp.lt.s32 	%p18, %r22, 0;
	setp.ge.s32 	%p19, %r22, %r65;
	or.pred  	%p20, %p18, %p19;
	@%p20 bra 	$L__BB0_15;
	mul.wide.u32 	%rd20, %r22, 4;
	add.s64 	%rd21, %rd2, %rd20;
	ld.global.u32 	%r87, [%rd21];
	ld.global.u32 	%r88, [%rd3+20];
	mad.lo.s32 	%r112, %r88, %r87, %r112;
$L__BB0_15:
	add.s32 	%r25, %r7, 6;
	setp.lt.s32 	%p21, %r25, 0;
	setp.ge.s32 	%p22, %r25, %r65;
	or.pred  	%p23, %p21, %p22;
	@%p23 bra 	$L__BB0_17;
	mul.wide.u32 	%rd22, %r25, 4;
	add.s64 	%rd23, %rd2, %rd22;
	ld.global.u32 	%r89, [%rd23];
	ld.global.u32 	%r90, [%rd3+24];
	mad.lo.s32 	%r112, %r90, %r89, %r112;
$L__BB0_17:
	add.s32 	%r28, %r7, 7;
	setp.lt.s32 	%p24, %r28, 0;
	setp.ge.s32 	%p25, %r28, %r65;
	or.pred  	%p26, %p24, %p25;
	@%p26 bra 	$L__BB0_19;
	mul.wide.u32 	%rd24, %r28, 4;
	add.s64 	%rd25, %rd2, %rd24;
	ld.global.u32 	%r91, [%rd25];
	ld.global.u32 	%r92, [%rd3+28];
	mad.lo.s32 	%r112, %r92, %r91, %r112;
$L__BB0_19:
	add.s32 	%r110, %r110, 8;
	setp.ne.s32 	%p27, %r110, %r128;
	@%p27 bra 	$L__BB0_3;
$L__BB0_20:
	setp.eq.s32 	%p28, %r3, 0;
	@%p28 bra 	$L__BB0_41;
	and.b32  	%r35, %r66, 3;
	setp.lt.u32 	%p29, %r3, 4;
	@%p29 bra 	$L__BB0_31;
	add.s32 	%r36, %r2, %r128;
	setp.lt.s32 	%p30, %r36, 0;
	setp.ge.s32 	%p31, %r36, %r65;
	mul.wide.u32 	%rd26, %r128, 4;
	add.s64 	%rd4, %rd1, %rd26;
	or.pred  	%p32, %p30, %p31;
	@%p32 bra 	$L__BB0_24;
	mul.wide.u32 	%rd27, %r36, 4;
	add.s64 	%rd28, %rd2, %rd27;
	ld.global.u32 	%r94, [%rd28];
	ld.global.u32 	%r95, [%rd4];
	mad.lo.s32 	%r112, %r95, %r94, %r112;
$L__BB0_24:
	add.s32 	%r39, %r36, 1;
	setp.lt.s32 	%p33, %r39, 0;
	setp.ge.s32 	%p34, %r39, %r65;
	or.pred  	%p35, %p33, %p34;
	@%p35 bra 	$L__BB0_26;
	mul.wide.u32 	%rd29, %r39, 4;
	add.s64 	%rd30, %rd2, %rd29;
	ld.global.u32 	%r96, [%rd30];
	ld.global.u32 	%r97, [%rd4+4];
	mad.lo.s32 	%r112, %r97, %r96, %r112;
$L__BB0_26:
	add.s32 	%r42, %r36, 2;
	setp.lt.s32 	%p36, %r42, 0;
	setp.ge.s32 	%p37, %r42, %r65;
	or.pred  	%p38, %p36, %p37;
	@%p38 bra 	$L__BB0_28;
	mul.wide.u32 	%rd31, %r42, 4;
	add.s64 	%rd32, %rd2, %rd31;
	ld.global.u32 	%r98, [%rd32];
	ld.global.u32 	%r99, [%rd4+8];
	mad.lo.s32 	%r112, %r99, %r98, %r112;
$L__BB0_28:
	add.s32 	%r45, %r36, 3;
	setp.lt.s32 	%p39, %r45, 0;
	setp.ge.s32 	%p40, %r45, %r65;
	or.pred  	%p41, %p39, %p40;
	@%p41 bra 	$L__BB0_30;
	mul.wide.u32 	%rd33, %r45, 4;
	add.s64 	%rd34, %rd2, %rd33;
	ld.global.u32 	%r100, [%rd34];
	ld.global.u32 	%r101, [%rd4+12];
	mad.lo.s32 	%r112, %r101, %r100, %r112;
$L__BB0_30:
	add.s32 	%r128, %r128, 4;
$L__BB0_31:
	setp.eq.s32 	%p42, %r35, 0;
	@%p42 bra 	$L__BB0_41;
	setp.eq.s32 	%p43, %r35, 1;
	@%p43 bra 	$L__BB0_38;
	add.s32 	%r52, %r2, %r128;
	setp.lt.s32 	%p44, %r52, 0;
	setp.ge.s32 	%p45, %r52, %r65;
	mul.wide.u32 	%rd35, %r128, 4;
	add.s64 	%rd5, %rd1, %rd35;
	or.pred  	%p46, %p44, %p45;
	@%p46 bra 	$L__BB0_35;
	mul.wide.u32 	%rd36, %r52, 4;
	add.s64 	%rd37, %rd2, %rd36;
	ld.global.u32 	%r103, [%rd37];
	ld.global.u32 	%r104, [%rd5];
	mad.lo.s32 	%r112, %r104, %r103, %r112;
$L__BB0_35:
	add.s32 	%r55, %r52, 1;
	setp.lt.s32 	%p47, %r55, 0;
	setp.ge.s32 	%p48, %r55, %r65;
	or.pred  	%p49, %p47, %p48;
	@%p49 bra 	$L__BB0_37;
	mul.wide.u32 	%rd38, %r55, 4;
	add.s64 	%rd39, %rd2, %rd38;
	ld.global.u32 	%r105, [%rd39];
	ld.global.u32 	%r106, [%rd5+4];
	mad.lo.s32 	%r112, %r106, %r105, %r112;
$L__BB0_37:
	add.s32 	%r128, %r128, 2;
$L__BB0_38:
	and.b32  	%r107, %r66, 1;
	setp.eq.b32 	%p50, %r107, 1;
	not.pred 	%p51, %p50;
	@%p51 bra 	$L__BB0_41;
	add.s32 	%r62, %r2, %r128;
	setp.lt.s32 	%p52, %r62, 0;
	setp.ge.s32 	%p53, %r62, %r65;
	or.pred  	%p54, %p52, %p53;
	@%p54 bra 	$L__BB0_41;
	mul.wide.u32 	%rd40, %r62, 4;
	add.s64 	%rd41, %rd2, %rd40;
	ld.global.u32 	%r108, [%rd41];
	mul.wide.u32 	%rd42, %r128, 4;
	add.s64 	%rd43, %rd1, %rd42;
	ld.global.u32 	%r109, [%rd43];
	mad.lo.s32 	%r112, %r109, %r108, %r112;
$L__BB0_41:
	cvta.to.global.u64 	%rd44, %rd6;
	mul.wide.s32 	%rd45, %r1, 4;
	add.s64 	%rd46, %rd44, %rd45;
	st.global.u32 	[%rd46], %r112;
	ret;

}


// ===== COMPILED SASS (sm_100) =====

	.target	sm_100

	.elftype	@"ET_EXEC"


//--------------------- .note.nv.tkinfo           --------------------------
	.section	.note.nv.tkinfo,"",@"SHT_NOTE"
	.sectionflags	@"SHF_NOTE_NV_TKINFO"
	.tkinfo
        /*0018*/ 	.word	0x00000002
        /*0030*/ 	.string	""
        /*0030*/ 	.string	"ptxas"
        /*0030*/ 	.string	"Cuda compilation tools, release 13.0, V13.0.88"
        /*0030*/ 	.string	"Build cuda_13.0.r13.0/compiler.36424714_0"
        /*0030*/ 	.string	"-arch sm_100 -m 64 "



//--------------------- .note.nv.cuinfo           --------------------------
	.section	.note.nv.cuinfo,"",@"SHT_NOTE"
	.sectionflags	@"SHF_NOTE_NV_CUINFO"
        /*0018*/ 	.short	0x0002
        /*001a*/ 	.short	0x0064
        /*001c*/ 	.short	0x0082
	.zero		2


//--------------------- .nv.info                  --------------------------
	.section	.nv.info,"",@"SHT_CUDA_INFO"
	.align	4


	//----- nvinfo : EIATTR_REGCOUNT
	.align		4
        /*0000*/ 	.byte	0x04, 0x2f
        /*0002*/ 	.short	(.L_1 - .L_0)
	.align		4
.L_0:
        /*0004*/ 	.word	index@(_Z17convolutionKernelPiS_S_ii)
        /*0008*/ 	.word	0x00000020


	//----- nvinfo : EIATTR_FRAME_SIZE
	.align		4
.L_1:
        /*000c*/ 	.byte	0x04, 0x11
        /*000e*/ 	.short	(.L_3 - .L_2)
	.align		4
.L_2:
        /*0010*/ 	.word	index@(_Z17convolutionKernelPiS_S_ii)
        /*0014*/ 	.word	0x00000000


	//----- nvinfo : EIATTR_MIN_STACK_SIZE
	.align		4
.L_3:
        /*0018*/ 	.byte	0x04, 0x12
        /*001a*/ 	.short	(.L_5 - .L_4)
	.align		4
.L_4:
        /*001c*/ 	.word	index@(_Z17convolutionKernelPiS_S_ii)
        /*0020*/ 	.word	0x00000000
.L_5:


//--------------------- .nv.compat                --------------------------
	.section	.nv.compat,"",@"SHT_CUDA_COMPAT_INFO"
	.align	4
        /*0000*/ 	.byte	0x02, 0x09, 0x00, 0x00, 0x02, 0x02, 0x01, 0x00, 0x02, 0x05, 0x05, 0x00, 0x03, 0x07, 0x01, 0x01
        /*0010*/ 	.byte	0x02, 0x03, 0x00, 0x00, 0x02, 0x06, 0x01, 0x00, 0x04, 0x0b, 0x08, 0x00, 0x09, 0x00, 0x00, 0x00
        /*0020*/ 	.byte	0x00, 0x00, 0x00, 0x00


//--------------------- .nv.info._Z17convolutionKernelPiS_S_ii --------------------------
	.section	.nv.info._Z17convolutionKernelPiS_S_ii,"",@"SHT_CUDA_INFO"
	.sectionflags	@""
	.align	4


	//----- nvinfo : EIATTR_CUDA_API_VERSION
	.align		4
        /*0000*/ 	.byte	0x04, 0x37
        /*0002*/ 	.short	(.L_7 - .L_6)
.L_6:
        /*0004*/ 	.word	0x00000082


	//----- nvinfo : EIATTR_KPARAM_INFO
	.align		4
.L_7:
        /*0008*/ 	.byte	0x04, 0x17
        /*000a*/ 	.short	(.L_9 - .L_8)
.L_8:
        /*000c*/ 	.word	0x00000000
        /*0010*/ 	.short	0x0004
        /*0012*/ 	.short	0x001c
        /*0014*/ 	.byte	0x00, 0xf0, 0x11, 0x00


	//----- nvinfo : EIATTR_KPARAM_INFO
	.align		4
.L_9:
        /*0018*/ 	.byte	0x04, 0x17
        /*001a*/ 	.short	(.L_11 - .L_10)
.L_10:
        /*001c*/ 	.word	0x00000000
        /*0020*/ 	.short	0x0003
        /*0022*/ 	.short	0x0018
        /*0024*/ 	.byte	0x00, 0xf0, 0x11, 0x00


	//----- nvinfo : EIATTR_KPARAM_INFO
	.align		4
.L_11:
        /*0028*/ 	.byte	0x04, 0x17
        /*002a*/ 	.short	(.L_13 - .L_12)
.L_12:
        /*002c*/ 	.word	0x00000000
        /*0030*/ 	.short	0x0002
        /*0032*/ 	.short	0x0010
        /*0034*/ 	.byte	0x00, 0xf5, 0x21, 0x00


	//----- nvinfo : EIATTR_KPARAM_INFO
	.align		4
.L_13:
        /*0038*/ 	.byte	0x04, 0x17
        /*003a*/ 	.short	(.L_15 - .L_14)
.L_14:
        /*003c*/ 	.word	0x00000000
        /*0040*/ 	.short	0x0001
        /*0042*/ 	.short	0x0008
        /*0044*/ 	.byte	0x00, 0xf5, 0x21, 0x00


	//----- nvinfo : EIATTR_KPARAM_INFO
	.align		4
.L_15:
        /*0048*/ 	.byte	0x04, 0x17
        /*004a*/ 	.short	(.L_17 - .L_16)
.L_16:
        /*004c*/ 	.word	0x00000000
        /*0050*/ 	.short	0x0000
        /*0052*/ 	.short	0x0000
        /*0054*/ 	.byte	0x00, 0xf5, 0x21, 0x00


	//----- nvinfo : EIATTR_SPARSE_MMA_MASK
	.align		4
.L_17:
        /*0058*/ 	.byte	0x03, 0x50
        /*005a*/ 	.short	0x0000


	//----- nvinfo : EIATTR_MAXREG_COUNT
	.align		4
        /*005c*/ 	.byte	0x03, 0x1b
        /*005e*/ 	.short	0x00ff


	//----- nvinfo : EIATTR_MERCURY_ISA_VERSION
	.align		4
        /*0060*/ 	.byte	0x03, 0x5f
        /*0062*/ 	.short	0x0101


	//----- nvinfo : EIATTR_VRC_CTA_INIT_COUNT
	.align		4
        /*0064*/ 	.byte	0x02, 0x4a
	.zero		1
	.zero		1


	//----- nvinfo : EIATTR_EXIT_INSTR_OFFSETS
	.align		4
        /*0068*/ 	.byte	0x04, 0x1c
        /*006a*/ 	.short	(.L_19 - .L_18)


	//   ....[0]....
.L_18:
        /*006c*/ 	.word	0x00000b20


	//----- nvinfo : EIATTR_CRS_STACK_SIZE
	.align		4
.L_19:
        /*0070*/ 	.byte	0x04, 0x1e
        /*0072*/ 	.short	(.L_21 - .L_20)
.L_20:
        /*0074*/ 	.word	0x00000000


	//----- nvinfo : EIATTR_CBANK_PARAM_SIZE
	.align		4
.L_21:
        /*0078*/ 	.byte	0x03, 0x19
        /*007a*/ 	.short	0x0020


	//----- nvinfo : EIATTR_PARAM_CBANK
	.align		4
        /*007c*/ 	.byte	0x04, 0x0a
        /*007e*/ 	.short	(.L_23 - .L_22)
	.align		4
.L_22:
        /*0080*/ 	.word	index@(.nv.constant0._Z17convolutionKernelPiS_S_ii)
        /*0084*/ 	.short	0x0380
        /*0086*/ 	.short	0x0020


	//----- nvinfo : EIATTR_SW_WAR
	.align		4
.L_23:
        /*0088*/ 	.byte	0x04, 0x36
        /*008a*/ 	.short	(.L_25 - .L_24)
.L_24:
        /*008c*/ 	.word	0x00000008
.L_25:


//--------------------- .nv.callgraph             --------------------------
	.section	.nv.callgraph,"",@"SHT_CUDA_CALLGRAPH"
	.align	4
	.sectionentsize	8
	.align		4
        /*0000*/ 	.word	0x00000000
	.align		4
        /*0004*/ 	.word	0xffffffff
	.align		4
        /*0008*/ 	.word	0x00000000
	.align		4
        /*000c*/ 	.word	0xfffffffe
	.align		4
        /*0010*/ 	.word	0x00000000
	.align		4
        /*0014*/ 	.word	0xfffffffd
	.align		4
        /*0018*/ 	.word	0x00000000
	.align		4
        /*001c*/ 	.word	0xfffffffc


//--------------------- .text._Z17convolutionKernelPiS_S_ii --------------------------
	.section	.text._Z17convolutionKernelPiS_S_ii,"ax",@progbits
	.align	128
        .global         _Z17convolutionKernelPiS_S_ii
        .type           _Z17convolutionKernelPiS_S_ii,@function
        .size           _Z17convolutionKernelPiS_S_ii,(.L_x_7 - _Z17convolutionKernelPiS_S_ii)
        .other          _Z17convolutionKernelPiS_S_ii,@"STO_CUDA_ENTRY STV_DEFAULT"
_Z17convolutionKernelPiS_S_ii:
.text._Z17convolutionKernelPiS_S_ii:
[----:B------:R-:W-:Y:S01]  /*0000*/  LDC R1, c[0x0][0x37c] ;  /* 0x0000df00ff017b82 */ /* 0x000fe20000000800 */
[----:B------:R-:W0:Y:S01]  /*0010*/  S2R R2, SR_CTAID.X ;  /* 0x0000000000027919 */ /* 0x000e220000002500 */
[----:B------:R-:W1:Y:S01]  /*0020*/  LDCU UR5, c[0x0][0x39c] ;  /* 0x00007380ff0577ac */ /* 0x000e620008000800 */
[----:B------:R-:W-:Y:S01]  /*0030*/  HFMA2 R0, -RZ, RZ, 0, 0 ;  /* 0x00000000ff007431 */ /* 0x000fe200000001ff */
[----:B------:R-:W0:Y:S01]  /*0040*/  S2R R3, SR_TID.X ;  /* 0x0000000000037919 */ /* 0x000e220000002100 */
[----:B------:R-:W0:Y:S01]  /*0050*/  LDCU UR4, c[0x0][0x360] ;  /* 0x00006c00ff0477ac */ /* 0x000e220008000800 */
[----:B------:R-:W2:Y:S01]  /*0060*/  LDCU.64 UR8, c[0x0][0x358] ;  /* 0x00006b00ff0877ac */ /* 0x000ea20008000a00 */
[----:B-1----:R-:W-:Y:S01]  /*0070*/  UISETP.GE.AND UP0, UPT, UR5, 0x1, UPT ;  /* 0x000000010500788c */ /* 0x002fe2000bf06270 */
[----:B0-----:R-:W-:-:S08]  /*0080*/  IMAD R2, R2, UR4, R3 ;  /* 0x0000000402027c24 */ /* 0x001fd0000f8e0203 */
[----:B--2---:R-:W-:Y:S05]  /*0090*/  BRA.U !UP0, `(.L_x_0) ;  /* 0x0000000908947547 */ /* 0x004fea000b800000 */
[----:B------:R-:W-:Y:S01]  /*00a0*/  UISETP.GE.U32.AND UP0, UPT, UR5, 0x8, UPT ;  /* 0x000000080500788c */ /* 0x000fe2000bf06070 */
[----:B------:R-:W-:Y:S01]  /*00b0*/  IMAD.MOV.U32 R3, RZ, RZ, RZ ;  /* 0x000000ffff037224 */ /* 0x000fe200078e00ff */
[----:B------:R-:W-:Y:S01]  /*00c0*/  ULEA.HI UR4, UR5, UR5, URZ, 0x1 ;  /* 0x0000000505047291 */ /* 0x000fe2000f8f08ff */
[----:B------:R-:W-:Y:S01]  /*00d0*/  MOV R0, RZ ;  /* 0x000000ff00007202 */ /* 0x000fe20000000f00 */
[----:B------:R-:W-:Y:S02]  /*00e0*/  ULOP3.LUT UR6, UR5, 0x7, URZ, 0xc0, !UPT ;  /* 0x0000000705067892 */ /* 0x000fe4000f8ec0ff */
[----:B------:R-:W-:Y:S02]  /*00f0*/  USHF.R.S32.HI UR4, URZ, 0x1, UR4 ;  /* 0x00000001ff047899 */ /* 0x000fe40008011404 */
[----:B------:R-:W-:-:S04]  /*0100*/  UISETP.NE.AND UP1, UPT, UR6, URZ, UPT ;  /* 0x000000ff0600728c */ /* 0x000fc8000bf25270 */
[----:B------:R-:W-:Y:S01]  /*0110*/  VIADD R4, R2, -UR4 ;  /* 0x8000000402047c36 */ /* 0x000fe20008000000 */
[----:B------:R-:W-:Y:S06]  /*0120*/  BRA.U !UP0, `(.L_x_1) ;  /* 0x0000000508287547 */ /* 0x000fec000b800000 */
[----:B------:R-:W-:Y:S01]  /*0130*/  ULOP3.LUT UR4, UR5, 0x7ffffff8, URZ, 0xc0, !UPT ;  /* 0x7ffffff805047892 */ /* 0x000fe2000f8ec0ff */
[----:B------:R-:W-:Y:S01]  /*0140*/  MOV R7, RZ ;  /* 0x000000ff00077202 */ /* 0x000fe20000000f00 */
[----:B------:R-:W-:Y:S01]  /*0150*/  IMAD.MOV.U32 R0, RZ, RZ, RZ ;  /* 0x000000ffff007224 */ /* 0x000fe200078e00ff */
[----:B------:R-:W0:Y:S03]  /*0160*/  LDCU UR7, c[0x0][0x398] ;  /* 0x00007300ff0777ac */ /* 0x000e260008000800 */
[----:B------:R-:W-:-:S07]  /*0170*/  MOV R3, UR4 ;  /* 0x0000000400037c02 */ /* 0x000fce0008000f00 */
.L_x_2:
[----:B------:R-:W-:Y:S01]  /*0180*/  IMAD.IADD R29, R4, 0x1, R7 ;  /* 0x00000001041d7824 */ /* 0x000fe200078e0207 */
[----:B------:R-:W1:Y:S04]  /*0190*/  LDC.64 R14, c[0x0][0x388] ;  /* 0x0000e200ff0e7b82 */ /* 0x000e680000000a00 */
[----:B0-----:R-:W-:-:S04]  /*01a0*/  ISETP.GE.AND P4, PT, R29, UR7, PT ;  /* 0x000000071d007c0c */ /* 0x001fc8000bf86270 */
[----:B------:R-:W-:-:S13]  /*01b0*/  ISETP.LT.OR P4, PT, R29, RZ, P4 ;  /* 0x000000ff1d00720c */ /* 0x000fda0002781670 */
[----:B------:R-:W0:Y:S01]  /*01c0*/  @!P4 LDC.64 R8, c[0x0][0x380] ;  /* 0x0000e000ff08cb82 */ /* 0x000e220000000a00 */
[----:B-1----:R-:W-:-:S05]  /*01d0*/  IMAD.WIDE.U32 R14, R7, 0x4, R14 ;  /* 0x00000004070e7825 */ /* 0x002fca00078e000e */
[----:B------:R-:W2:Y:S01]  /*01e0*/  @!P4 LDG.E R10, desc[UR8][R14.64] ;  /* 0x000000080e0ac981 */ /* 0x000ea2000c1e1900 */
[----:B0-----:R-:W-:-:S06]  /*01f0*/  @!P4 IMAD.WIDE.U32 R8, R29, 0x4, R8 ;  /* 0x000000041d08c825 */ /* 0x001fcc00078e0008 */
[----:B------:R-:W2:Y:S01]  /*0200*/  @!P4 LDG.E R9, desc[UR8][R8.64] ;  /* 0x000000080809c981 */ /* 0x000ea2000c1e1900 */
[----:B------:R-:W-:-:S04]  /*0210*/  IADD3 R19, PT, PT, R29, 0x1, RZ ;  /* 0x000000011d137810 */ /* 0x000fc80007ffe0ff */
[----:B------:R-:W-:Y:S01]  /*0220*/  ISETP.GE.AND P0, PT, R19, UR7, PT ;  /* 0x0000000713007c0c */ /* 0x000fe2000bf06270 */
[----:B------:R-:W-:-:S03]  /*0230*/  VIADD R24, R29, 0x2 ;  /* 0x000000021d187836 */ /* 0x000fc60000000000 */
[----:B------:R-:W-:Y:S02]  /*0240*/  ISETP.LT.OR P0, PT, R19, RZ, P0 ;  /* 0x000000ff1300720c */ /* 0x000fe40000701670 */
[C---:B------:R-:W-:Y:S02]  /*0250*/  IADD3 R25, PT, PT, R29.reuse, 0x3, RZ ;  /* 0x000000031d197810 */ /* 0x040fe40007ffe0ff */
[C---:B------:R-:W-:Y:S01]  /*0260*/  ISETP.GE.AND P3, PT, R24.reuse, UR7, PT ;  /* 0x0000000718007c0c */ /* 0x040fe2000bf66270 */
[----:B------:R-:W-:Y:S01]  /*0270*/  VIADD R5, R29, 0x4 ;  /* 0x000000041d057836 */ /* 0x000fe20000000000 */
[C---:B------:R-:W-:Y:S02]  /*0280*/  ISETP.GE.AND P2, PT, R25.reuse, UR7, PT ;  /* 0x0000000719007c0c */ /* 0x040fe4000bf46270 */
[----:B------:R-:W-:Y:S02]  /*0290*/  ISETP.LT.OR P3, PT, R24, RZ, P3 ;  /* 0x000000ff1800720c */ /* 0x000fe40001f61670 */
[----:B------:R-:W-:-:S02]  /*02a0*/  ISETP.LT.OR P2, PT, R25, RZ, P2 ;  /* 0x000000ff1900720c */ /* 0x000fc40001741670 */
[----:B------:R-:W-:Y:S01]  /*02b0*/  IADD3 R6, PT, PT, R29, 0x5, RZ ;  /* 0x000000051d067810 */ /* 0x000fe20007ffe0ff */
[----:B------:R-:W0:Y:S01]  /*02c0*/  @!P0 LDC.64 R22, c[0x0][0x380] ;  /* 0x0000e000ff168b82 */ /* 0x000e220000000a00 */
[----:B------:R-:W-:Y:S01]  /*02d0*/  ISETP.GE.AND P1, PT, R5, UR7, PT ;  /* 0x0000000705007c0c */ /* 0x000fe2000bf26270 */
[----:B------:R-:W-:Y:S01]  /*02e0*/  VIADD R27, R29, 0x6 ;  /* 0x000000061d1b7836 */ /* 0x000fe20000000000 */
[C---:B------:R-:W-:Y:S02]  /*02f0*/  ISETP.GE.AND P5, PT, R6.reuse, UR7, PT ;  /* 0x0000000706007c0c */ /* 0x040fe4000bfa6270 */
[----:B------:R-:W-:Y:S02]  /*0300*/  ISETP.LT.OR P1, PT, R5, RZ, P1 ;  /* 0x000000ff0500720c */ /* 0x000fe40000f21670 */
[----:B------:R-:W-:Y:S01]  /*0310*/  IADD3 R29, PT, PT, R29, 0x7, RZ ;  /* 0x000000071d1d7810 */ /* 0x000fe20007ffe0ff */
[----:B------:R-:W1:Y:S01]  /*0320*/  @!P3 LDC.64 R12, c[0x0][0x380] ;  /* 0x0000e000ff0cbb82 */ /* 0x000e620000000a00 */
[----:B------:R-:W-:-:S02]  /*0330*/  ISETP.LT.OR P5, PT, R6, RZ, P5 ;  /* 0x000000ff0600720c */ /* 0x000fc40002fa1670 */
[----:B------:R-:W-:-:S04]  /*0340*/  ISETP.GE.AND P6, PT, R29, UR7, PT ;  /* 0x000000071d007c0c */ /* 0x000fc8000bfc6270 */
[----:B------:R-:W-:-:S07]  /*0350*/  ISETP.LT.OR P6, PT, R29, RZ, P6 ;  /* 0x000000ff1d00720c */ /* 0x000fce00037c1670 */
[----:B------:R-:W3:Y:S01]  /*0360*/  @!P5 LDC.64 R16, c[0x0][0x380] ;  /* 0x0000e000ff10db82 */ /* 0x000ee20000000a00 */
[----:B0-----:R-:W-:-:S07]  /*0370*/  @!P0 IMAD.WIDE.U32 R22, R19, 0x4, R22 ;  /* 0x0000000413168825 */ /* 0x001fce00078e0016 */
[----:B------:R-:W0:Y:S01]  /*0380*/  @!P6 LDC.64 R20, c[0x0][0x380] ;  /* 0x0000e000ff14eb82 */ /* 0x000e220000000a00 */
[----:B------:R-:W4:Y:S01]  /*0390*/  @!P0 LDG.E R23, desc[UR8][R22.64] ;  /* 0x0000000816178981 */ /* 0x000f22000c1e1900 */
[----:B-1----:R-:W-:-:S03]  /*03a0*/  @!P3 IMAD.WIDE.U32 R12, R24, 0x4, R12 ;  /* 0x00000004180cb825 */ /* 0x002fc600078e000c */
[----:B------:R-:W4:Y:S04]  /*03b0*/  @!P0 LDG.E R24, desc[UR8][R14.64+0x4] ;  /* 0x000004080e188981 */ /* 0x000f28000c1e1900 */
[----:B------:R-:W5:Y:S04]  /*03c0*/  @!P3 LDG.E R13, desc[UR8][R12.64] ;  /* 0x000000080c0db981 */ /* 0x000f68000c1e1900 */
[----:B------:R-:W5:Y:S01]  /*03d0*/  @!P5 LDG.E R22, desc[UR8][R14.64+0x14] ;  /* 0x000014080e16d981 */ /* 0x000f62000c1e1900 */
[----:B---3--:R-:W-:-:S03]  /*03e0*/  @!P5 IMAD.WIDE.U32 R16, R6, 0x4, R16 ;  /* 0x000000040610d825 */ /* 0x008fc600078e0010 */
[----:B------:R-:W3:Y:S04]  /*03f0*/  @!P1 LDG.E R6, desc[UR8][R14.64+0x10] ;  /* 0x000010080e069981 */ /* 0x000ee8000c1e1900 */
[----:B------:R-:W3:Y:S01]  /*0400*/  @!P5 LDG.E R17, desc[UR8][R16.64] ;  /* 0x000000081011d981 */ /* 0x000ee2000c1e1900 */
[----:B0-----:R-:W-:-:S06]  /*0410*/  @!P6 IMAD.WIDE.U32 R20, R29, 0x4, R20 ;  /* 0x000000041d14e825 */ /* 0x001fcc00078e0014 */
[----:B------:R-:W3:Y:S01]  /*0420*/  @!P6 LDG.E R21, desc[UR8][R20.64] ;  /* 0x000000081415e981 */ /* 0x000ee2000c1e1900 */
[----:B--2---:R-:W-:Y:S01]  /*0430*/  @!P4 IMAD R0, R9, R10, R0 ;  /* 0x0000000a0900c224 */ /* 0x004fe200078e0200 */
[C---:B------:R-:W-:Y:S01]  /*0440*/  ISETP.GE.AND P4, PT, R27.reuse, UR7, PT ;  /* 0x000000071b007c0c */ /* 0x040fe2000bf86270 */
[----:B------:R-:W0:Y:S03]  /*0450*/  @!P2 LDC.64 R10, c[0x0][0x380] ;  /* 0x0000e000ff0aab82 */ /* 0x000e260000000a00 */
[----:B------:R-:W-:-:S05]  /*0460*/  ISETP.LT.OR P4, PT, R27, RZ, P4 ;  /* 0x000000ff1b00720c */ /* 0x000fca0002781670 */
[----:B------:R-:W1:Y:S08]  /*0470*/  @!P1 LDC.64 R8, c[0x0][0x380] ;  /* 0x0000e000ff089b82 */ /* 0x000e700000000a00 */
[----:B------:R-:W2:Y:S01]  /*0480*/  @!P4 LDC.64 R18, c[0x0][0x380] ;  /* 0x0000e000ff12cb82 */ /* 0x000ea20000000a00 */
[----:B------:R-:W3:Y:S01]  /*0490*/  @!P4 LDG.E R12, desc[UR8][R14.64+0x18] ;  /* 0x000018080e0cc981 */ /* 0x000ee2000c1e1900 */
[----:B0-----:R-:W-:-:S03]  /*04a0*/  @!P2 IMAD.WIDE.U32 R10, R25, 0x4, R10 ;  /* 0x00000004190aa825 */ /* 0x001fc600078e000a */
[----:B------:R-:W5:Y:S04]  /*04b0*/  @!P3 LDG.E R25, desc[UR8][R14.64+0x8] ;  /* 0x000008080e19b981 */ /* 0x000f68000c1e1900 */
[----:B------:R-:W3:Y:S01]  /*04c0*/  @!P2 LDG.E R11, desc[UR8][R10.64] ;  /* 0x000000080a0ba981 */ /* 0x000ee2000c1e1900 */
[----:B-1----:R-:W-:-:S03]  /*04d0*/  @!P1 IMAD.WIDE.U32 R8, R5, 0x4, R8 ;  /* 0x0000000405089825 */ /* 0x002fc600078e0008 */
[----:B------:R-:W3:Y:S04]  /*04e0*/  @!P2 LDG.E R5, desc[UR8][R14.64+0xc] ;  /* 0x00000c080e05a981 */ /* 0x000ee8000c1e1900 */
[----:B------:R-:W3:Y:S01]  /*04f0*/  @!P1 LDG.E R9, desc[UR8][R8.64] ;  /* 0x0000000808099981 */ /* 0x000ee2000c1e1900 */
[----:B--2---:R-:W-:-:S03]  /*0500*/  @!P4 IMAD.WIDE.U32 R18, R27, 0x4, R18 ;  /* 0x000000041b12c825 */ /* 0x004fc600078e0012 */
[----:B------:R-:W2:Y:S04]  /*0510*/  @!P6 LDG.E R10, desc[UR8][R14.64+0x1c] ;  /* 0x00001c080e0ae981 */ /* 0x000ea8000c1e1900 */
[----:B------:R-:W2:Y:S01]  /*0520*/  @!P4 LDG.E R19, desc[UR8][R18.64] ;  /* 0x000000081213c981 */ /* 0x000ea2000c1e1900 */
[----:B------:R-:W-:Y:S01]  /*0530*/  IADD3 R7, PT, PT, R7, 0x8, RZ ;  /* 0x0000000807077810 */ /* 0x000fe20007ffe0ff */
[----:B----4-:R-:W-:-:S03]  /*0540*/  @!P0 IMAD R0, R23, R24, R0 ;  /* 0x0000001817008224 */ /* 0x010fc600078e0200 */
[----:B------:R-:W-:Y:S01]  /*0550*/  ISETP.NE.AND P0, PT, R7, R3, PT ;  /* 0x000000030700720c */ /* 0x000fe20003f05270 */
[----:B-----5:R-:W-:-:S04]  /*0560*/  @!P3 IMAD R0, R13, R25, R0 ;  /* 0x000000190d00b224 */ /* 0x020fc800078e0200 */
[----:B---3--:R-:W-:-:S04]  /*0570*/  @!P2 IMAD R0, R11, R5, R0 ;  /* 0x000000050b00a224 */ /* 0x008fc800078e0200 */
[----:B------:R-:W-:-:S04]  /*0580*/  @!P1 IMAD R0, R9, R6, R0 ;  /* 0x0000000609009224 */ /* 0x000fc800078e0200 */
[----:B------:R-:W-:-:S04]  /*0590*/  @!P5 IMAD R0, R17, R22, R0 ;  /* 0x000000161100d224 */ /* 0x000fc800078e0200 */
[----:B--2---:R-:W-:-:S04]  /*05a0*/  @!P4 IMAD R0, R19, R12, R0 ;  /* 0x0000000c1300c224 */ /* 0x004fc800078e0200 */
[----:B------:R-:W-:Y:S01]  /*05b0*/  @!P6 IMAD R0, R21, R10, R0 ;  /* 0x0000000a1500e224 */ /* 0x000fe200078e0200 */
[----:B------:R-:W-:Y:S06]  /*05c0*/  @P0 BRA `(.L_x_2) ;  /* 0xfffffff800ec0947 */ /* 0x000fec000383ffff */
.L_x_1:
[----:B------:R-:W-:Y:S05]  /*05d0*/  BRA.U !UP1, `(.L_x_0) ;  /* 0x0000000509447547 */ /* 0x000fea000b800000 */
[----:B------:R-:W0:Y:S01]  /*05e0*/  LDCU UR4, c[0x0][0x39c] ;  /* 0x00007380ff0477ac */ /* 0x000e220008000800 */
[----:B------:R-:W-:Y:S02]  /*05f0*/  UISETP.GE.U32.AND UP0, UPT, UR6, 0x4, UPT ;  /* 0x000000040600788c */ /* 0x000fe4000bf06070 */
[----:B0-----:R-:W-:-:S04]  /*0600*/  ULOP3.LUT UR5, UR4, 0x3, URZ, 0xc0, !UPT ;  /* 0x0000000304057892 */ /* 0x001fc8000f8ec0ff */
[----:B------:R-:W-:-:S03]  /*0610*/  UISETP.NE.AND UP1, UPT, UR5, URZ, UPT ;  /* 0x000000ff0500728c */ /* 0x000fc6000bf25270 */
[----:B------:R-:W-:Y:S08]  /*0620*/  BRA.U !UP0, `(.L_x_3) ;  /* 0x0000000108907547 */ /* 0x000ff0000b800000 */
[----:B------:R-:W0:Y:S01]  /*0630*/  LDCU UR6, c[0x0][0x398] ;  /* 0x00007300ff0677ac */ /* 0x000e220008000800 */
[----:B------:R-:W-:Y:S01]  /*0640*/  IMAD.IADD R17, R4, 0x1, R3 ;  /* 0x0000000104117824 */ /* 0x000fe200078e0203 */
[----:B------:R-:W1:Y:S03]  /*0650*/  LDC.64 R8, c[0x0][0x388] ;  /* 0x0000e200ff087b82 */ /* 0x000e660000000a00 */
[C---:B------:R-:W-:Y:S01]  /*0660*/  VIADD R5, R17.reuse, 0x3 ;  /* 0x0000000311057836 */ /* 0x040fe20000000000 */
[C---:B------:R-:W-:Y:S02]  /*0670*/  IADD3 R19, PT, PT, R17.reuse, 0x1, RZ ;  /* 0x0000000111137810 */ /* 0x040fe40007ffe0ff */
[C---:B------:R-:W-:Y:S02]  /*0680*/  IADD3 R21, PT, PT, R17.reuse, 0x2, RZ ;  /* 0x0000000211157810 */ /* 0x040fe40007ffe0ff */
[----:B0-----:R-:W-:-:S02]  /*0690*/  ISETP.GE.AND P0, PT, R17, UR6, PT ;  /* 0x0000000611007c0c */ /* 0x001fc4000bf06270 */
[----:B------:R-:W-:Y:S02]  /*06a0*/  ISETP.GE.AND P1, PT, R19, UR6, PT ;  /* 0x0000000613007c0c */ /* 0x000fe4000bf26270 */
[----:B------:R-:W-:Y:S02]  /*06b0*/  ISETP.LT.OR P0, PT, R17, RZ, P0 ;  /* 0x000000ff1100720c */ /* 0x000fe40000701670 */
[----:B------:R-:W-:Y:S02]  /*06c0*/  ISETP.GE.AND P2, PT, R21, UR6, PT ;  /* 0x0000000615007c0c */ /* 0x000fe4000bf46270 */
[----:B------:R-:W-:Y:S01]  /*06d0*/  ISETP.LT.OR P1, PT, R19, RZ, P1 ;  /* 0x000000ff1300720c */ /* 0x000fe20000f21670 */
[----:B-1----:R-:W-:Y:S01]  /*06e0*/  IMAD.WIDE.U32 R8, R3, 0x4, R8 ;  /* 0x0000000403087825 */ /* 0x002fe200078e0008 */
[----:B------:R-:W-:Y:S02]  /*06f0*/  ISETP.LT.OR P2, PT, R21, RZ, P2 ;  /* 0x000000ff1500720c */ /* 0x000fe40001741670 */
[----:B------:R-:W-:-:S04]  /*0700*/  ISETP.GE.AND P3, PT, R5, UR6, PT ;  /* 0x0000000605007c0c */ /* 0x000fc8000bf66270 */
[----:B------:R-:W-:Y:S01]  /*0710*/  ISETP.LT.OR P3, PT, R5, RZ, P3 ;  /* 0x000000ff0500720c */ /* 0x000fe20001f61670 */
[----:B------:R-:W0:Y:S01]  /*0720*/  @!P0 LDC.64 R14, c[0x0][0x380] ;  /* 0x0000e000ff0e8b82 */ /* 0x000e220000000a00 */
[----:B------:R-:W2:Y:S07]  /*0730*/  @!P0 LDG.E R16, desc[UR8][R8.64] ;  /* 0x0000000808108981 */ /* 0x000eae000c1e1900 */
[----:B------:R-:W1:Y:S04]  /*0740*/  @!P1 LDC.64 R12, c[0x0][0x380] ;  /* 0x0000e000ff0c9b82 */ /* 0x000e680000000a00 */
[----:B------:R-:W3:Y:S04]  /*0750*/  @!P3 LDG.E R18, desc[UR8][R8.64+0xc] ;  /* 0x00000c080812b981 */ /* 0x000ee8000c1e1900 */
[----:B------:R-:W4:Y:S08]  /*0760*/  @!P2 LDC.64 R10, c[0x0][0x380] ;  /* 0x0000e000ff0aab82 */ /* 0x000f300000000a00 */
[----:B------:R-:W5:Y:S01]  /*0770*/  @!P3 LDC.64 R6, c[0x0][0x380] ;  /* 0x0000e000ff06bb82 */ /* 0x000f620000000a00 */
[----:B0-----:R-:W-:-:S02]  /*0780*/  @!P0 IMAD.WIDE.U32 R14, R17, 0x4, R14 ;  /* 0x00000004110e8825 */ /* 0x001fc400078e000e */
[----:B------:R-:W3:Y:S04]  /*0790*/  @!P1 LDG.E R17, desc[UR8][R8.64+0x4] ;  /* 0x0000040808119981 */ /* 0x000ee8000c1e1900 */
[----:B------:R-:W2:Y:S01]  /*07a0*/  @!P0 LDG.E R15, desc[UR8][R14.64] ;  /* 0x000000080e0f8981 */ /* 0x000ea2000c1e1900 */
[----:B-1----:R-:W-:-:S06]  /*07b0*/  @!P1 IMAD.WIDE.U32 R12, R19, 0x4, R12 ;  /* 0x00000004130c9825 */ /* 0x002fcc00078e000c */
[----:B------:R-:W3:Y:S01]  /*07c0*/  @!P1 LDG.E R13, desc[UR8][R12.64] ;  /* 0x000000080c0d9981 */ /* 0x000ee2000c1e1900 */
[----:B----4-:R-:W-:-:S06]  /*07d0*/  @!P2 IMAD.WIDE.U32 R10, R21, 0x4, R10 ;  /* 0x00000004150aa825 */ /* 0x010fcc00078e000a */
[----:B------:R-:W4:Y:S01]  /*07e0*/  @!P2 LDG.E R11, desc[UR8][R10.64] ;  /* 0x000000080a0ba981 */ /* 0x000f22000c1e1900 */
[----:B-----5:R-:W-:-:S03]  /*07f0*/  @!P3 IMAD.WIDE.U32 R6, R5, 0x4, R6 ;  /* 0x000000040506b825 */ /* 0x020fc600078e0006 */
[----:B------:R-:W4:Y:S04]  /*0800*/  @!P2 LDG.E R5, desc[UR8][R8.64+0x8] ;  /* 0x000008080805a981 */ /* 0x000f28000c1e1900 */
[----:B------:R-:W5:Y:S01]  /*0810*/  @!P3 LDG.E R7, desc[UR8][R6.64] ;  /* 0x000000080607b981 */ /* 0x000f62000c1e1900 */
[----:B------:R-:W-:Y:S01]  /*0820*/  IADD3 R3, PT, PT, R3, 0x4, RZ ;  /* 0x0000000403037810 */ /* 0x000fe20007ffe0ff */
[----:B--2---:R-:W-:-:S04]  /*0830*/  @!P0 IMAD R0, R15, R16, R0 ;  /* 0x000000100f008224 */ /* 0x004fc800078e0200 */
[----:B---3--:R-:W-:-:S04]  /*0840*/  @!P1 IMAD R0, R13, R17, R0 ;  /* 0x000000110d009224 */ /* 0x008fc800078e0200 */
[----:B----4-:R-:W-:-:S04]  /*0850*/  @!P2 IMAD R0, R11, R5, R0 ;  /* 0x000000050b00a224 */ /* 0x010fc800078e0200 */
[----:B-----5:R-:W-:-:S07]  /*0860*/  @!P3 IMAD R0, R7, R18, R0 ;  /* 0x000000120700b224 */ /* 0x020fce00078e0200 */
.L_x_3:
[----:B------:R-:W-:Y:S05]  /*0870*/  BRA.U !UP1, `(.L_x_0) ;  /* 0x00000001099c7547 */ /* 0x000fea000b800000 */
[----:B------:R-:W-:Y:S02]  /*0880*/  UISETP.NE.AND UP0, UPT, UR5, 0x1, UPT ;  /* 0x000000010500788c */ /* 0x000fe4000bf05270 */
[----:B------:R-:W-:-:S04]  /*0890*/  ULOP3.LUT UR4, UR4, 0x1, URZ, 0xc0, !UPT ;  /* 0x0000000104047892 */ /* 0x000fc8000f8ec0ff */
[----:B------:R-:W-:-:S03]  /*08a0*/  UISETP.NE.U32.AND UP1, UPT, UR4, 0x1, UPT ;  /* 0x000000010400788c */ /* 0x000fc6000bf25070 */
[----:B------:R-:W-:Y:S08]  /*08b0*/  BRA.U !UP0, `(.L_x_4) ;  /* 0x0000000108507547 */ /* 0x000ff0000b800000 */
[----:B------:R-:W0:Y:S01]  /*08c0*/  LDCU UR4, c[0x0][0x398] ;  /* 0x00007300ff0477ac */ /* 0x000e220008000800 */
[----:B------:R-:W-:Y:S01]  /*08d0*/  IADD3 R5, PT, PT, R4, R3, RZ ;  /* 0x0000000304057210 */ /* 0x000fe20007ffe0ff */
[----:B------:R-:W1:Y:S04]  /*08e0*/  LDC.64 R6, c[0x0][0x388] ;  /* 0x0000e200ff067b82 */ /* 0x000e680000000a00 */
[C---:B------:R-:W-:Y:S01]  /*08f0*/  VIADD R15, R5.reuse, 0x1 ;  /* 0x00000001050f7836 */ /* 0x040fe20000000000 */
[----:B0-----:R-:W-:-:S04]  /*0900*/  ISETP.GE.AND P0, PT, R5, UR4, PT ;  /* 0x0000000405007c0c */ /* 0x001fc8000bf06270 */
[----:B------:R-:W-:Y:S02]  /*0910*/  ISETP.GE.AND P1, PT, R15, UR4, PT ;  /* 0x000000040f007c0c */ /* 0x000fe4000bf26270 */
[----:B------:R-:W-:Y:S02]  /*0920*/  ISETP.LT.OR P0, PT, R5, RZ, P0 ;  /* 0x000000ff0500720c */ /* 0x000fe40000701670 */
[----:B------:R-:W-:Y:S01]  /*0930*/  ISETP.LT.OR P1, PT, R15, RZ, P1 ;  /* 0x000000ff0f00720c */ /* 0x000fe20000f21670 */
[----:B-1----:R-:W-:-:S10]  /*0940*/  IMAD.WIDE.U32 R10, R3, 0x4, R6 ;  /* 0x00000004030a7825 */ /* 0x002fd400078e0006 */
[----:B------:R-:W0:Y:S08]  /*0950*/  @!P0 LDC.64 R8, c[0x0][0x380] ;  /* 0x0000e000ff088b82 */ /* 0x000e300000000a00 */
[----:B------:R-:W1:Y:S01]  /*0960*/  @!P1 LDC.64 R12, c[0x0][0x380] ;  /* 0x0000e000ff0c9b82 */ /* 0x000e620000000a00 */
[----:B0-----:R-:W-:Y:S02]  /*0970*/  @!P0 IMAD.WIDE.U32 R6, R5, 0x4, R8 ;  /* 0x0000000405068825 */ /* 0x001fe400078e0008 */
[----:B------:R-:W2:Y:S04]  /*0980*/  @!P0 LDG.E R5, desc[UR8][R10.64] ;  /* 0x000000080a058981 */ /* 0x000ea8000c1e1900 */
[----:B------:R-:W2:Y:S01]  /*0990*/  @!P0 LDG.E R7, desc[UR8][R6.64] ;  /* 0x0000000806078981 */ /* 0x000ea2000c1e1900 */
[----:B-1----:R-:W-:-:S03]  /*09a0*/  @!P1 IMAD.WIDE.U32 R8, R15, 0x4, R12 ;  /* 0x000000040f089825 */ /* 0x002fc600078e000c */
[----:B------:R-:W3:Y:S04]  /*09b0*/  @!P1 LDG.E R12, desc[UR8][R10.64+0x4] ;  /* 0x000004080a0c9981 */ /* 0x000ee8000c1e1900 */
[----:B------:R-:W3:Y:S01]  /*09c0*/  @!P1 LDG.E R9, desc[UR8][R8.64] ;  /* 0x0000000808099981 */ /* 0x000ee2000c1e1900 */
[----:B------:R-:W-:Y:S01]  /*09d0*/  IADD3 R3, PT, PT, R3, 0x2, RZ ;  /* 0x0000000203037810 */ /* 0x000fe20007ffe0ff */
[----:B--2---:R-:W-:-:S04]  /*09e0*/  @!P0 IMAD R0, R7, R5, R0 ;  /* 0x0000000507008224 */ /* 0x004fc800078e0200 */
[----:B---3--:R-:W-:-:S07]  /*09f0*/  @!P1 IMAD R0, R9, R12, R0 ;  /* 0x0000000c09009224 */ /* 0x008fce00078e0200 */
.L_x_4:
[----:B------:R-:W-:Y:S05]  /*0a00*/  BRA.U UP1, `(.L_x_0) ;  /* 0x0000000101387547 */ /* 0x000fea000b800000 */
[----:B------:R-:W0:Y:S01]  /*0a10*/  LDCU UR4, c[0x0][0x398] ;  /* 0x00007300ff0477ac */ /* 0x000e220008000800 */
[----:B------:R-:W-:Y:S01]  /*0a20*/  IADD3 R9, PT, PT, R4, R3, RZ ;  /* 0x0000000304097210 */ /* 0x000fe20007ffe0ff */
[----:B------:R-:W-:Y:S03]  /*0a30*/  BSSY.RECONVERGENT B0, `(.L_x_0) ;  /* 0x000000b000007945 */ /* 0x000fe60003800200 */
[----:B0-----:R-:W-:-:S04]  /*0a40*/  ISETP.GE.AND P0, PT, R9, UR4, PT ;  /* 0x0000000409007c0c */ /* 0x001fc8000bf06270 */
[----:B------:R-:W-:-:S13]  /*0a50*/  ISETP.LT.OR P0, PT, R9, RZ, P0 ;  /* 0x000000ff0900720c */ /* 0x000fda0000701670 */
[----:B------:R-:W-:Y:S05]  /*0a60*/  @P0 BRA `(.L_x_5) ;  /* 0x00000000001c0947 */ /* 0x000fea0003800000 */
[----:B------:R-:W0:Y:S08]  /*0a70*/  LDC.64 R4, c[0x0][0x380] ;  /* 0x0000e000ff047b82 */ /* 0x000e300000000a00 */
[----:B------:R-:W1:Y:S01]  /*0a80*/  LDC.64 R6, c[0x0][0x388] ;  /* 0x0000e200ff067b82 */ /* 0x000e620000000a00 */
[----:B0-----:R-:W-:-:S06]  /*0a90*/  IMAD.WIDE.U32 R4, R9, 0x4, R4 ;  /* 0x0000000409047825 */ /* 0x001fcc00078e0004 */
[----:B------:R-:W2:Y:S01]  /*0aa0*/  LDG.E R5, desc[UR8][R4.64] ;  /* 0x0000000804057981 */ /* 0x000ea2000c1e1900 */
[----:B-1----:R-:W-:-:S06]  /*0ab0*/  IMAD.WIDE.U32 R6, R3, 0x4, R6 ;  /* 0x0000000403067825 */ /* 0x002fcc00078e0006 */
[----:B------:R-:W2:Y:S02]  /*0ac0*/  LDG.E R6, desc[UR8][R6.64] ;  /* 0x0000000806067981 */ /* 0x000ea4000c1e1900 */
[----:B--2---:R-:W-:-:S07]  /*0ad0*/  IMAD R0, R5, R6, R0 ;  /* 0x0000000605007224 */ /* 0x004fce00078e0200 */
.L_x_5:
[----:B------:R-:W-:Y:S05]  /*0ae0*/  BSYNC.RECONVERGENT B0 ;  /* 0x0000000000007941 */ /* 0x000fea0003800200 */
.L_x_0:
[----:B------:R-:W0:Y:S02]  /*0af0*/  LDC.64 R4, c[0x0][0x390] ;  /* 0x0000e400ff047b82 */ /* 0x000e240000000a00 */
[----:B0-----:R-:W-:-:S05]  /*0b00*/  IMAD.WIDE R2, R2, 0x4, R4 ;  /* 0x0000000402027825 */ /* 0x001fca00078e0204 */
[----:B------:R-:W-:Y:S01]  /*0b10*/  STG.E desc[UR8][R2.64], R0 ;  /* 0x0000000002007986 */ /* 0x000fe2000c101908 */
[----:B------:R-:W-:Y:S05]  /*0b20*/  EXIT ;  /* 0x000000000000794d */ /* 0x000fea0003800000 */
.L_x_6:
[----:B------:R-:W-:-:S00]  /*0b30*/  BRA `(.L_x_6) ;  /* 0xfffffffc00fc7947 */ /* 0x000fc0000383ffff */
[----:B------:R-:W-:-:S00]  /*0b40*/  NOP ;  /* 0x0000000000007918 */ /* 0x000fc00000000000 */
        /* <DEDUP_REMOVED lines=11> */
.L_x_7:


//--------------------- .nv.shared.reserved.0     --------------------------
	.section	.nv.shared.reserved.0,"aw",@nobits
	.weak		__nv_reservedSMEM_offset_0_alias
	.size		__nv_reservedSMEM_offset_0_alias, 0, 64
	.other		__nv_reservedSMEM_offset_0_alias,@"STO_CUDA_RESERVED_SHARED STV_DEFAULT"
__nv_reservedSMEM_offset_0_alias:
	.zero		0
	.zero		64


//--------------------- .nv.constant0._Z17convolutionKernelPiS_S_ii --------------------------
	.section	.nv.constant0._Z17convolutionKernelPiS_S_ii,"a",@progbits
	.sectionflags	@""
	.align	4
.nv.constant0._Z17convolutionKernelPiS_S_ii:
	.zero		928


//--------------------- SYMBOLS --------------------------

	.type		.nv.reservedSmem.offset0,@object
	.size		.nv.reservedSmem.offset0,0x4
